	.headerflags	@"EF_CUDA_TEXMODE_UNIFIED EF_CUDA_64BIT_ADDRESS EF_CUDA_ACCELERATORS EF_CUDA_SM90 EF_CUDA_VIRTUAL_SM(EF_CUDA_SM90)"
	.elftype	@"ET_EXEC"


//--------------------- .nv.info                  --------------------------
	.section	.nv.info,"",@"SHT_CUDA_INFO"
	.align	4


	//----- nvinfo : EIATTR_REGCOUNT
	.align		4
        /*0000*/ 	.byte	0x04, 0x2f
        /*0002*/ 	.short	(.L_1 - .L_0)
	.align		4
.L_0:
        /*0004*/ 	.word	index@(triton_poi_fused_convolution_11)
        /*0008*/ 	.word	0x0000000c


	//----- nvinfo : EIATTR_MIN_STACK_SIZE
	.align		4
.L_1:
        /*000c*/ 	.byte	0x04, 0x12
        /*000e*/ 	.short	(.L_3 - .L_2)
	.align		4
.L_2:
        /*0010*/ 	.word	index@(triton_poi_fused_convolution_11)
        /*0014*/ 	.word	0x00000000


	//----- nvinfo : EIATTR_FRAME_SIZE
	.align		4
.L_3:
        /*0018*/ 	.byte	0x04, 0x11
        /*001a*/ 	.short	(.L_5 - .L_4)
	.align		4
.L_4:
        /*001c*/ 	.word	index@(triton_poi_fused_convolution_11)
        /*0020*/ 	.word	0x00000000


	//----- nvinfo : EIATTR_MIN_STACK_SIZE
	.align		4
.L_5:
        /*0024*/ 	.byte	0x04, 0x12
        /*0026*/ 	.short	(.L_7 - .L_6)
	.align		4
.L_6:
        /*0028*/ 	.word	index@(triton_poi_fused_convolution_11)
        /*002c*/ 	.word	0x00000000
.L_7:


//--------------------- .nv.info.triton_poi_fused_convolution_11 --------------------------
	.section	.nv.info.triton_poi_fused_convolution_11,"",@"SHT_CUDA_INFO"
	.sectionflags	@""
	.align	4


	//----- nvinfo : EIATTR_CUDA_API_VERSION
	.align		4
        /*0000*/ 	.byte	0x04, 0x37
        /*0002*/ 	.short	(.L_9 - .L_8)
.L_8:
        /*0004*/ 	.word	0x0000007c


	//----- nvinfo : EIATTR_KPARAM_INFO
	.align		4
.L_9:
        /*0008*/ 	.byte	0x04, 0x17
        /*000a*/ 	.short	(.L_11 - .L_10)
.L_10:
        /*000c*/ 	.word	0x00000000
        /*0010*/ 	.short	0x0002
        /*0012*/ 	.short	0x0010
        /*0014*/ 	.byte	0x00, 0xf0, 0x11, 0x00


	//----- nvinfo : EIATTR_KPARAM_INFO
	.align		4
.L_11:
        /*0018*/ 	.byte	0x04, 0x17
        /*001a*/ 	.short	(.L_13 - .L_12)
.L_12:
        /*001c*/ 	.word	0x00000000
        /*0020*/ 	.short	0x0001
        /*0022*/ 	.short	0x0008
        /*0024*/ 	.byte	0x00, 0xf4, 0x21, 0x00


	//----- nvinfo : EIATTR_KPARAM_INFO
	.align		4
.L_13:
        /*0028*/ 	.byte	0x04, 0x17
        /*002a*/ 	.short	(.L_15 - .L_14)
.L_14:
        /*002c*/ 	.word	0x00000000
        /*0030*/ 	.short	0x0000
        /*0032*/ 	.short	0x0000
        /*0034*/ 	.byte	0x00, 0xf4, 0x21, 0x00


	//----- nvinfo : EIATTR_SPARSE_MMA_MASK
	.align		4
.L_15:
        /*0038*/ 	.byte	0x03, 0x50
        /*003a*/ 	.short	0x0000


	//----- nvinfo : EIATTR_MAXREG_COUNT
	.align		4
        /*003c*/ 	.byte	0x03, 0x1b
        /*003e*/ 	.short	0x00ff


	//----- nvinfo : EIATTR_EXIT_INSTR_OFFSETS
	.align		4
        /*0040*/ 	.byte	0x04, 0x1c
        /*0042*/ 	.short	(.L_17 - .L_16)


	//   ....[0]....
.L_16:
        /*0044*/ 	.word	0x00000180


	//----- nvinfo : EIATTR_REQNTID
	.align		4
.L_17:
        /*0048*/ 	.byte	0x04, 0x10
        /*004a*/ 	.short	(.L_19 - .L_18)
.L_18:
        /*004c*/ 	.word	0x00000080
        /*0050*/ 	.word	0x00000001
        /*0054*/ 	.word	0x00000001


	//----- nvinfo : EIATTR_CBANK_PARAM_SIZE
	.align		4
.L_19:
        /*0058*/ 	.byte	0x03, 0x19
        /*005a*/ 	.short	0x0014


	//----- nvinfo : EIATTR_PARAM_CBANK
	.align		4
        /*005c*/ 	.byte	0x04, 0x0a
        /*005e*/ 	.short	(.L_21 - .L_20)
	.align		4
.L_20:
        /*0060*/ 	.word	index@(.nv.constant0.triton_poi_fused_convolution_11)
        /*0064*/ 	.short	0x0210
        /*0066*/ 	.short	0x0014


	//----- nvinfo : EIATTR_SW_WAR
	.align		4
.L_21:
        /*0068*/ 	.byte	0x04, 0x36
        /*006a*/ 	.short	(.L_23 - .L_22)
.L_22:
        /*006c*/ 	.word	0x00000008
.L_23:


//--------------------- .nv.callgraph             --------------------------
	.section	.nv.callgraph,"",@"SHT_CUDA_CALLGRAPH"
	.align	4
	.sectionentsize	8
	.align		4
        /*0000*/ 	.word	0x00000000
	.align		4
        /*0004*/ 	.word	0xffffffff
	.align		4
        /*0008*/ 	.word	0x00000000
	.align		4
        /*000c*/ 	.word	0xfffffffe
	.align		4
        /*0010*/ 	.word	0x00000000
	.align		4
        /*0014*/ 	.word	0xfffffffd
	.align		4
        /*0018*/ 	.word	0x00000000
	.align		4
        /*001c*/ 	.word	0xfffffffc


//--------------------- .text.triton_poi_fused_convolution_11 --------------------------
	.section	.text.triton_poi_fused_convolution_11,"ax",@progbits
	.align	128
        .global         triton_poi_fused_convolution_11
        .type           triton_poi_fused_convolution_11,@function
        .size           triton_poi_fused_convolution_11,(.L_x_1 - triton_poi_fused_convolution_11)
        .other          triton_poi_fused_convolution_11,@"STO_CUDA_ENTRY STV_DEFAULT"
triton_poi_fused_convolution_11:
.text.triton_poi_fused_convolution_11:
[----:B------:R-:W-:Y:S01]  /*0000*/  LDC R1, c[0x0][0x28] ;  /* 0x00000a00ff017b82 */ /* 0x000fe20000000800 */
[----:B------:R-:W1:Y:S07]  /*0010*/  S2R R0, SR_TID.X ;  /* 0x0000000000007919 */ /* 0x000e6e0000002100 */
[----:B------:R-:W2:Y:S01]  /*0020*/  LDC.64 R4, c[0x0][0x218] ;  /* 0x00008600ff047b82 */ /* 0x000ea20000000a00 */
[----:B------:R-:W-:Y:S01]  /*0030*/  ULDC.64 UR4, c[0x0][0x208] ;  /* 0x0000820000047ab9 */ /* 0x000fe20000000a00 */
[----:B------:R-:W3:Y:S06]  /*0040*/  S2R R7, SR_CTAID.X ;  /* 0x0000000000077919 */ /* 0x000eec0000002500 */
[----:B------:R-:W4:Y:S01]  /*0050*/  LDC.64 R2, c[0x0][0x210] ;  /* 0x00008400ff027b82 */ /* 0x000f220000000a00 */
[----:B-1----:R-:W-:Y:S01]  /*0060*/  IMAD.SHL.U32 R0, R0, 0x2, RZ ;  /* 0x0000000200007824 */ /* 0x002fe200078e00ff */
[----:B---3--:R-:W-:-:S04]  /*0070*/  SHF.R.S32.HI R6, RZ, 0x17, R7 ;  /* 0x00000017ff067819 */ /* 0x008fc80000011407 */
[----:B------:R-:W-:Y:S02]  /*0080*/  LOP3.LUT R0, R0, 0xfe, RZ, 0xc0, !PT ;  /* 0x000000fe00007812 */ /* 0x000fe400078ec0ff */
[----:B------:R-:W-:-:S03]  /*0090*/  SGXT R6, R6, 0x1 ;  /* 0x000000010606781a */ /* 0x000fc60000000200 */
[----:B------:R-:W-:-:S04]  /*00a0*/  IMAD R7, R7, 0x100, R0 ;  /* 0x0000010007077824 */ /* 0x000fc800078e0200 */
[----:B----4-:R-:W-:Y:S01]  /*00b0*/  IMAD.WIDE R2, R7, 0x4, R2 ;  /* 0x0000000407027825 */ /* 0x010fe200078e0202 */
[----:B------:R-:W-:-:S04]  /*00c0*/  LEA.HI R6, R6, R7, RZ, 0x4 ;  /* 0x0000000706067211 */ /* 0x000fc800078f20ff */
[--C-:B------:R-:W-:Y:S02]  /*00d0*/  SHF.R.S32.HI R0, RZ, 0x4, R6.reuse ;  /* 0x00000004ff007819 */ /* 0x100fe40000011406 */
[----:B------:R-:W-:Y:S02]  /*00e0*/  SHF.R.S32.HI R9, RZ, 0x1f, R6 ;  /* 0x0000001fff097819 */ /* 0x000fe40000011406 */
[----:B------:R-:W3:Y:S02]  /*00f0*/  LDG.E.64 R6, desc[UR4][R2.64] ;  /* 0x0000000402067981 */ /* 0x000ee4000c1e1b00 */
[----:B------:R-:W-:-:S04]  /*0100*/  LEA.HI R9, R9, R0, RZ, 0x7 ;  /* 0x0000000009097211 */ /* 0x000fc800078f38ff */
[----:B------:R-:W-:-:S05]  /*0110*/  LOP3.LUT R9, R9, 0xffffff80, RZ, 0xc0, !PT ;  /* 0xffffff8009097812 */ /* 0x000fca00078ec0ff */
[----:B------:R-:W-:-:S04]  /*0120*/  IMAD.IADD R9, R0, 0x1, -R9 ;  /* 0x0000000100097824 */ /* 0x000fc800078e0a09 */
[----:B--2---:R-:W-:-:S06]  /*0130*/  IMAD.WIDE R4, R9, 0x4, R4 ;  /* 0x0000000409047825 */ /* 0x004fcc00078e0204 */
[----:B------:R-:W3:Y:S02]  /*0140*/  LDG.E.EL R4, desc[UR4][R4.64] ;  /* 0x0000000404047981 */ /* 0x000ee4000c2e1900 */
[--C-:B---3--:R-:W-:Y:S01]  /*0150*/  FADD R6, R6, R4.reuse ;  /* 0x0000000406067221 */ /* 0x108fe20000000000 */
[----:B------:R-:W-:-:S05]  /*0160*/  FADD R7, R7, R4 ;  /* 0x0000000407077221 */ /* 0x000fca0000000000 */
[----:B------:R-:W-:Y:S01]  /*0170*/  STG.E.64 desc[UR4][R2.64], R6 ;  /* 0x0000000602007986 */ /* 0x000fe2000c101b04 */
[----:B------:R-:W-:Y:S05]  /*0180*/  EXIT ;  /* 0x000000000000794d */ /* 0x000fea0003800000 */
.L_x_0:
[----:B------:R-:W-:-:S00]  /*0190*/  BRA `(.L_x_0) ;  /* 0xfffffffc00fc7947 */ /* 0x000fc0000383ffff */
[----:B------:R-:W-:-:S00]  /*01a0*/  NOP ;  /* 0x0000000000007918 */ /* 0x000fc00000000000 */
        /* <DEDUP_REMOVED lines=13> */
.L_x_1:


//--------------------- .nv.constant0.triton_poi_fused_convolution_11 --------------------------
	.section	.nv.constant0.triton_poi_fused_convolution_11,"a",@progbits
	.sectionflags	@""
	.align	4
.nv.constant0.triton_poi_fused_convolution_11:
	.zero		548
